	.headerflags	@"EF_CUDA_TEXMODE_UNIFIED EF_CUDA_64BIT_ADDRESS EF_CUDA_ACCELERATORS EF_CUDA_SM90 EF_CUDA_VIRTUAL_SM(EF_CUDA_SM90)"
	.elftype	@"ET_EXEC"


//--------------------- .nv.info                  --------------------------
	.section	.nv.info,"",@"SHT_CUDA_INFO"
	.align	4


	//----- nvinfo : EIATTR_REGCOUNT
	.align		4
        /*0000*/ 	.byte	0x04, 0x2f
        /*0002*/ 	.short	(.L_3 - .L_2)
	.align		4
.L_2:
        /*0004*/ 	.word	index@(triton_poi_fused__native_batch_norm_legit_no_training_add_relu_13)
        /*0008*/ 	.word	0x00000021


	//----- nvinfo : EIATTR_MIN_STACK_SIZE
	.align		4
.L_3:
        /*000c*/ 	.byte	0x04, 0x12
        /*000e*/ 	.short	(.L_5 - .L_4)
	.align		4
.L_4:
        /*0010*/ 	.word	index@(triton_poi_fused__native_batch_norm_legit_no_training_add_relu_13)
        /*0014*/ 	.word	0x00000000


	//----- nvinfo : EIATTR_FRAME_SIZE
	.align		4
.L_5:
        /*0018*/ 	.byte	0x04, 0x11
        /*001a*/ 	.short	(.L_7 - .L_6)
	.align		4
.L_6:
        /*001c*/ 	.word	index@(triton_poi_fused__native_batch_norm_legit_no_training_add_relu_13)
        /*0020*/ 	.word	0x00000000


	//----- nvinfo : EIATTR_MIN_STACK_SIZE
	.align		4
.L_7:
        /*0024*/ 	.byte	0x04, 0x12
        /*0026*/ 	.short	(.L_9 - .L_8)
	.align		4
.L_8:
        /*0028*/ 	.word	index@(triton_poi_fused__native_batch_norm_legit_no_training_add_relu_13)
        /*002c*/ 	.word	0x00000000
.L_9:


//--------------------- .nv.info.triton_poi_fused__native_batch_norm_legit_no_training_add_relu_13 --------------------------
	.section	.nv.info.triton_poi_fused__native_batch_norm_legit_no_training_add_relu_13,"",@"SHT_CUDA_INFO"
	.sectionflags	@""
	.align	4


	//----- nvinfo : EIATTR_CUDA_API_VERSION
	.align		4
        /*0000*/ 	.byte	0x04, 0x37
        /*0002*/ 	.short	(.L_11 - .L_10)
.L_10:
        /*0004*/ 	.word	0x0000007c


	//----- nvinfo : EIATTR_KPARAM_INFO
	.align		4
.L_11:
        /*0008*/ 	.byte	0x04, 0x17
        /*000a*/ 	.short	(.L_13 - .L_12)
.L_12:
        /*000c*/ 	.word	0x00000000
        /*0010*/ 	.short	0x0007
        /*0012*/ 	.short	0x0038
        /*0014*/ 	.byte	0x00, 0xf0, 0x11, 0x00


	//----- nvinfo : EIATTR_KPARAM_INFO
	.align		4
.L_13:
        /*0018*/ 	.byte	0x04, 0x17
        /*001a*/ 	.short	(.L_15 - .L_14)
.L_14:
        /*001c*/ 	.word	0x00000000
        /*0020*/ 	.short	0x0006
        /*0022*/ 	.short	0x0030
        /*0024*/ 	.byte	0x00, 0xf4, 0x21, 0x00


	//----- nvinfo : EIATTR_KPARAM_INFO
	.align		4
.L_15:
        /*0028*/ 	.byte	0x04, 0x17
        /*002a*/ 	.short	(.L_17 - .L_16)
.L_16:
        /*002c*/ 	.word	0x00000000
        /*0030*/ 	.short	0x0005
        /*0032*/ 	.short	0x0028
        /*0034*/ 	.byte	0x00, 0xf4, 0x21, 0x00


	//----- nvinfo : EIATTR_KPARAM_INFO
	.align		4
.L_17:
        /*0038*/ 	.byte	0x04, 0x17
        /*003a*/ 	.short	(.L_19 - .L_18)
.L_18:
        /*003c*/ 	.word	0x00000000
        /*0040*/ 	.short	0x0004
        /*0042*/ 	.short	0x0020
        /*0044*/ 	.byte	0x00, 0xf4, 0x21, 0x00


	//----- nvinfo : EIATTR_KPARAM_INFO
	.align		4
.L_19:
        /*0048*/ 	.byte	0x04, 0x17
        /*004a*/ 	.short	(.L_21 - .L_20)
.L_20:
        /*004c*/ 	.word	0x00000000
        /*0050*/ 	.short	0x0003
        /*0052*/ 	.short	0x0018
        /*0054*/ 	.byte	0x00, 0xf4, 0x21, 0x00


	//----- nvinfo : EIATTR_KPARAM_INFO
	.align		4
.L_21:
        /*0058*/ 	.byte	0x04, 0x17
        /*005a*/ 	.short	(.L_23 - .L_22)
.L_22:
        /*005c*/ 	.word	0x00000000
        /*0060*/ 	.short	0x0002
        /*0062*/ 	.short	0x0010
        /*0064*/ 	.byte	0x00, 0xf4, 0x21, 0x00


	//----- nvinfo : EIATTR_KPARAM_INFO
	.align		4
.L_23:
        /*0068*/ 	.byte	0x04, 0x17
        /*006a*/ 	.short	(.L_25 - .L_24)
.L_24:
        /*006c*/ 	.word	0x00000000
        /*0070*/ 	.short	0x0001
        /*0072*/ 	.short	0x0008
        /*0074*/ 	.byte	0x00, 0xf4, 0x21, 0x00


	//----- nvinfo : EIATTR_KPARAM_INFO
	.align		4
.L_25:
        /*0078*/ 	.byte	0x04, 0x17
        /*007a*/ 	.short	(.L_27 - .L_26)
.L_26:
        /*007c*/ 	.word	0x00000000
        /*0080*/ 	.short	0x0000
        /*0082*/ 	.short	0x0000
        /*0084*/ 	.byte	0x00, 0xf4, 0x21, 0x00


	//----- nvinfo : EIATTR_SPARSE_MMA_MASK
	.align		4
.L_27:
        /*0088*/ 	.byte	0x03, 0x50
        /*008a*/ 	.short	0x0000


	//----- nvinfo : EIATTR_MAXREG_COUNT
	.align		4
        /*008c*/ 	.byte	0x03, 0x1b
        /*008e*/ 	.short	0x00ff


	//----- nvinfo : EIATTR_EXIT_INSTR_OFFSETS
	.align		4
        /*0090*/ 	.byte	0x04, 0x1c
        /*0092*/ 	.short	(.L_29 - .L_28)


	//   ....[0]....
.L_28:
        /*0094*/ 	.word	0x000007d0


	//----- nvinfo : EIATTR_REQNTID
	.align		4
.L_29:
        /*0098*/ 	.byte	0x04, 0x10
        /*009a*/ 	.short	(.L_31 - .L_30)
.L_30:
        /*009c*/ 	.word	0x00000080
        /*00a0*/ 	.word	0x00000001
        /*00a4*/ 	.word	0x00000001


	//----- nvinfo : EIATTR_CBANK_PARAM_SIZE
	.align		4
.L_31:
        /*00a8*/ 	.byte	0x03, 0x19
        /*00aa*/ 	.short	0x003c


	//----- nvinfo : EIATTR_PARAM_CBANK
	.align		4
        /*00ac*/ 	.byte	0x04, 0x0a
        /*00ae*/ 	.short	(.L_33 - .L_32)
	.align		4
.L_32:
        /*00b0*/ 	.word	index@(.nv.constant0.triton_poi_fused__native_batch_norm_legit_no_training_add_relu_13)
        /*00b4*/ 	.short	0x0210
        /*00b6*/ 	.short	0x003c


	//----- nvinfo : EIATTR_SW_WAR
	.align		4
.L_33:
        /*00b8*/ 	.byte	0x04, 0x36
        /*00ba*/ 	.short	(.L_35 - .L_34)
.L_34:
        /*00bc*/ 	.word	0x00000008
.L_35:


//--------------------- .nv.callgraph             --------------------------
	.section	.nv.callgraph,"",@"SHT_CUDA_CALLGRAPH"
	.align	4
	.sectionentsize	8
	.align		4
        /*0000*/ 	.word	0x00000000
	.align		4
        /*0004*/ 	.word	0xffffffff
	.align		4
        /*0008*/ 	.word	0x00000000
	.align		4
        /*000c*/ 	.word	0xfffffffe
	.align		4
        /*0010*/ 	.word	0x00000000
	.align		4
        /*0014*/ 	.word	0xfffffffd
	.align		4
        /*0018*/ 	.word	0x00000000
	.align		4
        /*001c*/ 	.word	0xfffffffc


//--------------------- .nv.constant4             --------------------------
	.section	.nv.constant4,"a",@progbits
	.align	8
	.align		8
.nv.constant4:
        /*0000*/ 	.dword	_$_str
	.align		8
        /*0008*/ 	.dword	_$_str_$_2


//--------------------- .text.triton_poi_fused__native_batch_norm_legit_no_training_add_relu_13 --------------------------
	.section	.text.triton_poi_fused__native_batch_norm_legit_no_training_add_relu_13,"ax",@progbits
	.align	128
        .global         triton_poi_fused__native_batch_norm_legit_no_training_add_relu_13
        .type           triton_poi_fused__native_batch_norm_legit_no_training_add_relu_13,@function
        .size           triton_poi_fused__native_batch_norm_legit_no_training_add_relu_13,(.L_x_1 - triton_poi_fused__native_batch_norm_legit_no_training_add_relu_13)
        .other          triton_poi_fused__native_batch_norm_legit_no_training_add_relu_13,@"STO_CUDA_ENTRY STV_DEFAULT"
triton_poi_fused__native_batch_norm_legit_no_training_add_relu_13:
.text.triton_poi_fused__native_batch_norm_legit_no_training_add_relu_13:
[----:B------:R-:W-:Y:S01]  /*0000*/  LDC R1, c[0x0][0x28] ;  /* 0x00000a00ff017b82 */ /* 0x000fe20000000800 */
[----:B------:R-:W1:Y:S07]  /*0010*/  S2R R0, SR_TID.X ;  /* 0x0000000000007919 */ /* 0x000e6e0000002100 */
[----:B------:R-:W2:Y:S01]  /*0020*/  LDC.64 R6, c[0x0][0x210] ;  /* 0x00008400ff067b82 */ /* 0x000ea20000000a00 */
[----:B------:R-:W-:Y:S01]  /*0030*/  ULDC.64 UR4, c[0x0][0x208] ;  /* 0x0000820000047ab9 */ /* 0x000fe20000000a00 */
[----:B------:R-:W3:Y:S06]  /*0040*/  S2R R2, SR_CTAID.X ;  /* 0x0000000000027919 */ /* 0x000eec0000002500 */
[----:B------:R-:W4:Y:S08]  /*0050*/  LDC.64 R28, c[0x0][0x218] ;  /* 0x00008600ff1c7b82 */ /* 0x000f300000000a00 */
[----:B------:R-:W5:Y:S01]  /*0060*/  LDC.64 R4, c[0x0][0x228] ;  /* 0x00008a00ff047b82 */ /* 0x000f620000000a00 */
[----:B-1----:R-:W-:-:S04]  /*0070*/  SHF.L.U32 R0, R0, 0x2, RZ ;  /* 0x0000000200007819 */ /* 0x002fc800000006ff */
[----:B------:R-:W-:-:S04]  /*0080*/  LOP3.LUT R3, R0, 0x1fc, RZ, 0xc0, !PT ;  /* 0x000001fc00037812 */ /* 0x000fc800078ec0ff */
[----:B---3--:R-:W-:-:S05]  /*0090*/  LEA R0, R2, R3, 0xa ;  /* 0x0000000302007211 */ /* 0x008fca00078e50ff */
[----:B--2---:R-:W-:-:S04]  /*00a0*/  IMAD.WIDE R6, R0, 0x4, R6 ;  /* 0x0000000400067825 */ /* 0x004fc800078e0206 */
[----:B----4-:R-:W-:Y:S01]  /*00b0*/  IMAD.WIDE R28, R0, 0x4, R28 ;  /* 0x00000004001c7825 */ /* 0x010fe200078e021c */
[----:B------:R-:W2:Y:S04]  /*00c0*/  LDG.E.128 R20, desc[UR4][R6.64] ;  /* 0x0000000406147981 */ /* 0x000ea8000c1e1d00 */
[----:B------:R-:W2:Y:S01]  /*00d0*/  LDG.E.128 R24, desc[UR4][R28.64] ;  /* 0x000000041c187981 */ /* 0x000ea2000c1e1d00 */
[----:B------:R-:W-:-:S03]  /*00e0*/  SHF.R.S32.HI R3, RZ, 0x15, R2 ;  /* 0x00000015ff037819 */ /* 0x000fc60000011402 */
[----:B------:R-:W3:Y:S01]  /*00f0*/  LDG.E.128 R12, desc[UR4][R6.64+0x800] ;  /* 0x00080004060c7981 */ /* 0x000ee2000c1e1d00 */
[----:B------:R-:W-:-:S03]  /*0100*/  SGXT R3, R3, 0x1 ;  /* 0x000000010303781a */ /* 0x000fc60000000200 */
[----:B------:R2:W3:Y:S01]  /*0110*/  LDG.E.128 R16, desc[UR4][R28.64+0x800] ;  /* 0x000800041c107981 */ /* 0x0004e2000c1e1d00 */
[----:B------:R-:W-:-:S04]  /*0120*/  LEA.HI R3, R3, R0, RZ, 0x6 ;  /* 0x0000000003037211 */ /* 0x000fc800078f30ff */
[----:B------:R-:W-:-:S04]  /*0130*/  LOP3.LUT R3, R3, 0xffffffc0, RZ, 0xc0, !PT ;  /* 0xffffffc003037812 */ /* 0x000fc800078ec0ff */
[----:B------:R-:W-:-:S05]  /*0140*/  IADD3 R30, R0, -R3, RZ ;  /* 0x80000003001e7210 */ /* 0x000fca0007ffe0ff */
[C---:B-----5:R-:W-:Y:S02]  /*0150*/  IMAD.WIDE R8, R30.reuse, 0x4, R4 ;  /* 0x000000041e087825 */ /* 0x060fe400078e0204 */
[----:B------:R-:W1:Y:S04]  /*0160*/  LDC.64 R4, c[0x0][0x220] ;  /* 0x00008800ff047b82 */ /* 0x000e680000000a00 */
[----:B------:R-:W4:Y:S01]  /*0170*/  LDG.E.EL.128 R8, desc[UR4][R8.64] ;  /* 0x0000000408087981 */ /* 0x000f22000c2e1d00 */
[----:B-1----:R-:W-:-:S06]  /*0180*/  IMAD.WIDE R4, R30, 0x4, R4 ;  /* 0x000000041e047825 */ /* 0x002fcc00078e0204 */
[----:B------:R-:W5:Y:S01]  /*0190*/  LDG.E.EL.128 R4, desc[UR4][R4.64] ;  /* 0x0000000404047981 */ /* 0x000f62000c2e1d00 */
[----:B--2---:R-:W-:Y:S01]  /*01a0*/  FADD R28, R21, R25 ;  /* 0x00000019151c7221 */ /* 0x004fe20000000000 */
[----:B------:R-:W-:Y:S01]  /*01b0*/  FADD R29, R20, R24 ;  /* 0x00000018141d7221 */ /* 0x000fe20000000000 */
[----:B------:R-:W-:Y:S01]  /*01c0*/  FADD R2, R23, R27 ;  /* 0x0000001b17027221 */ /* 0x000fe20000000000 */
[----:B------:R-:W1:Y:S01]  /*01d0*/  LDC.64 R20, c[0x0][0x230] ;  /* 0x00008c00ff147b82 */ /* 0x000e620000000a00 */
[----:B------:R-:W-:-:S07]  /*01e0*/  FADD R3, R22, R26 ;  /* 0x0000001a16037221 */ /* 0x000fce0000000000 */
[----:B------:R-:W2:Y:S01]  /*01f0*/  LDC.64 R24, c[0x0][0x238] ;  /* 0x00008e00ff187b82 */ /* 0x000ea20000000a00 */
[----:B-1----:R-:W-:-:S06]  /*0200*/  IMAD.WIDE R20, R30, 0x4, R20 ;  /* 0x000000041e147825 */ /* 0x002fcc00078e0214 */
[----:B------:R-:W5:Y:S01]  /*0210*/  LDG.E.EL.128 R20, desc[UR4][R20.64] ;  /* 0x0000000414147981 */ /* 0x000f62000c2e1d00 */
[----:B--2---:R-:W-:-:S04]  /*0220*/  IMAD.WIDE R24, R30, 0x4, R24 ;  /* 0x000000041e187825 */ /* 0x004fc800078e0218 */
[----:B----4-:R-:W-:Y:S01]  /*0230*/  FADD R8, R8, 9.9999997473787516356e-06 ;  /* 0x3727c5ac08087421 */ /* 0x010fe20000000000 */
[----:B------:R-:W-:Y:S01]  /*0240*/  FADD R9, R9, 9.9999997473787516356e-06 ;  /* 0x3727c5ac09097421 */ /* 0x000fe20000000000 */
[----:B------:R-:W-:Y:S01]  /*0250*/  FADD R11, R11, 9.9999997473787516356e-06 ;  /* 0x3727c5ac0b0b7421 */ /* 0x000fe20000000000 */
[----:B------:R-:W-:Y:S01]  /*0260*/  FADD R10, R10, 9.9999997473787516356e-06 ;  /* 0x3727c5ac0a0a7421 */ /* 0x000fe20000000000 */
[----:B---3--:R-:W-:Y:S01]  /*0270*/  FADD R30, R15, R19 ;  /* 0x000000130f1e7221 */ /* 0x008fe20000000000 */
[----:B------:R-:W2:Y:S01]  /*0280*/  LDG.E.EL.128 R24, desc[UR4][R24.64] ;  /* 0x0000000418187981 */ /* 0x000ea2000c2e1d00 */
[----:B------:R-:W1:Y:S01]  /*0290*/  MUFU.SQRT R8, R8 ;  /* 0x0000000800087308 */ /* 0x000e620000002000 */
[----:B------:R-:W-:Y:S01]  /*02a0*/  FADD R15, R14, R18 ;  /* 0x000000120e0f7221 */ /* 0x000fe20000000000 */
[----:B------:R-:W-:-:S06]  /*02b0*/  FADD R14, R13, R17 ;  /* 0x000000110d0e7221 */ /* 0x000fcc0000000000 */
[----:B------:R-:W3:Y:S01]  /*02c0*/  MUFU.SQRT R9, R9 ;  /* 0x0000000900097308 */ /* 0x000ee20000002000 */
[----:B------:R-:W-:-:S07]  /*02d0*/  FADD R13, R12, R16 ;  /* 0x000000100c0d7221 */ /* 0x000fce0000000000 */
[----:B------:R-:W4:Y:S01]  /*02e0*/  MUFU.SQRT R11, R11 ;  /* 0x0000000b000b7308 */ /* 0x000f220000002000 */
[----:B-1----:R-:W-:Y:S01]  /*02f0*/  FSETP.GT.AND P6, PT, R8, 8.50705917302346158658e+37, PT ;  /* 0x7e8000000800780b */ /* 0x002fe20003fc4000 */
[C---:B-----5:R-:W-:Y:S01]  /*0300*/  FADD R29, -R4.reuse, R29 ;  /* 0x0000001d041d7221 */ /* 0x060fe20000000100 */
[----:B------:R-:W-:Y:S01]  /*0310*/  FADD R4, -R4, R13 ;  /* 0x0000000d04047221 */ /* 0x000fe20000000100 */
[----:B------:R-:W-:Y:S01]  /*0320*/  HFMA2.MMA R13, -RZ, RZ, 1.625, 0 ;  /* 0x3e800000ff0d7435 */ /* 0x000fe200000001ff */
[----:B---3--:R-:W-:-:S03]  /*0330*/  FSETP.GT.AND P5, PT, R9, 8.50705917302346158658e+37, PT ;  /* 0x7e8000000900780b */ /* 0x008fc60003fa4000 */
[----:B------:R-:W1:Y:S01]  /*0340*/  MUFU.SQRT R10, R10 ;  /* 0x0000000a000a7308 */ /* 0x000e620000002000 */
[----:B------:R-:W-:Y:S02]  /*0350*/  FSETP.GEU.AND P3, PT, R9, 1.175494350822287508e-38, PT ;  /* 0x008000000900780b */ /* 0x000fe40003f6e000 */
[C---:B------:R-:W-:Y:S02]  /*0360*/  FSETP.GEU.AND P4, PT, R8.reuse, 1.175494350822287508e-38, PT ;  /* 0x008000000800780b */ /* 0x040fe40003f8e000 */
[----:B----4-:R-:W-:Y:S01]  /*0370*/  FSETP.GT.AND P1, PT, R11, 8.50705917302346158658e+37, PT ;  /* 0x7e8000000b00780b */ /* 0x010fe20003f24000 */
[----:B------:R-:W-:Y:S01]  /*0380*/  @P6 FMUL R8, R8, 0.25 ;  /* 0x3e80000008086820 */ /* 0x000fe20000400000 */
[----:B------:R-:W-:Y:S02]  /*0390*/  FSEL R12, R13, 1, P6 ;  /* 0x3f8000000d0c7808 */ /* 0x000fe40003000000 */
[----:B------:R-:W-:Y:S01]  /*03a0*/  FSETP.GEU.AND P6, PT, R11, 1.175494350822287508e-38, PT ;  /* 0x008000000b00780b */ /* 0x000fe20003fce000 */
[----:B------:R-:W-:Y:S01]  /*03b0*/  @P5 FMUL R9, R9, 0.25 ;  /* 0x3e80000009095820 */ /* 0x000fe20000400000 */
[----:B-1----:R-:W-:-:S03]  /*03c0*/  FSETP.GT.AND P2, PT, R10, 8.50705917302346158658e+37, PT ;  /* 0x7e8000000a00780b */ /* 0x002fc60003f44000 */
[----:B------:R-:W-:Y:S01]  /*03d0*/  @!P3 FMUL R9, R9, 16777216 ;  /* 0x4b8000000909b820 */ /* 0x000fe20000400000 */
[----:B------:R-:W-:-:S03]  /*03e0*/  FSETP.GEU.AND P0, PT, R10, 1.175494350822287508e-38, PT ;  /* 0x008000000a00780b */ /* 0x000fc60003f0e000 */
[----:B------:R-:W-:Y:S02]  /*03f0*/  @P1 FMUL R11, R11, 0.25 ;  /* 0x3e8000000b0b1820 */ /* 0x000fe40000400000 */
[----:B------:R-:W1:Y:S01]  /*0400*/  MUFU.RCP R9, R9 ;  /* 0x0000000900097308 */ /* 0x000e620000001000 */
[C---:B------:R-:W-:Y:S01]  /*0410*/  FADD R3, -R6.reuse, R3 ;  /* 0x0000000306037221 */ /* 0x040fe20000000100 */
[----:B------:R-:W-:Y:S01]  /*0420*/  @!P6 FMUL R11, R11, 16777216 ;  /* 0x4b8000000b0be820 */ /* 0x000fe20000400000 */
[----:B------:R-:W-:Y:S01]  /*0430*/  FADD R15, -R6, R15 ;  /* 0x0000000f060f7221 */ /* 0x000fe20000000100 */
[----:B------:R-:W-:Y:S01]  /*0440*/  FSEL R6, R13, 1, P5 ;  /* 0x3f8000000d067808 */ /* 0x000fe20002800000 */
[----:B------:R-:W-:Y:S01]  /*0450*/  @P2 FMUL R10, R10, 0.25 ;  /* 0x3e8000000a0a2820 */ /* 0x000fe20000400000 */
[----:B------:R-:W-:Y:S02]  /*0460*/  @!P4 FMUL R8, R8, 16777216 ;  /* 0x4b8000000808c820 */ /* 0x000fe40000400000 */
[----:B------:R-:W3:Y:S01]  /*0470*/  MUFU.RCP R11, R11 ;  /* 0x0000000b000b7308 */ /* 0x000ee20000001000 */
[----:B------:R-:W-:Y:S01]  /*0480*/  @!P0 FMUL R10, R10, 16777216 ;  /* 0x4b8000000a0a8820 */ /* 0x000fe20000400000 */
[----:B------:R-:W-:Y:S01]  /*0490*/  @!P3 FMUL R6, R6, 16777216 ;  /* 0x4b8000000606b820 */ /* 0x000fe20000400000 */
[C---:B------:R-:W-:Y:S01]  /*04a0*/  FADD R2, -R7.reuse, R2 ;  /* 0x0000000207027221 */ /* 0x040fe20000000100 */
[----:B------:R-:W-:-:S02]  /*04b0*/  FADD R30, -R7, R30 ;  /* 0x0000001e071e7221 */ /* 0x000fc40000000100 */
[----:B-1----:R-:W-:Y:S02]  /*04c0*/  FMUL R9, R9, R6 ;  /* 0x0000000609097220 */ /* 0x002fe40000400000 */
[----:B------:R1:W4:Y:S01]  /*04d0*/  MUFU.RCP R17, R8 ;  /* 0x0000000800117308 */ /* 0x0003220000001000 */
[----:B------:R-:W5:Y:S01]  /*04e0*/  LDC.64 R6, c[0x0][0x240] ;  /* 0x00009000ff067b82 */ /* 0x000f620000000a00 */
[C---:B------:R-:W-:Y:S01]  /*04f0*/  FADD R28, -R5.reuse, R28 ;  /* 0x0000001c051c7221 */ /* 0x040fe20000000100 */
[----:B------:R-:W-:-:S05]  /*0500*/  FADD R14, -R5, R14 ;  /* 0x0000000e050e7221 */ /* 0x000fca0000000100 */
[----:B------:R-:W4:Y:S01]  /*0510*/  MUFU.RCP R10, R10 ;  /* 0x0000000a000a7308 */ /* 0x000f220000001000 */
[C---:B-1----:R-:W-:Y:S02]  /*0520*/  FSEL R8, R13.reuse, 1, P1 ;  /* 0x3f8000000d087808 */ /* 0x042fe40000800000 */
[----:B------:R-:W-:-:S03]  /*0530*/  FSEL R5, R13, 1, P2 ;  /* 0x3f8000000d057808 */ /* 0x000fc60001000000 */
[----:B------:R-:W-:Y:S01]  /*0540*/  @!P6 FMUL R8, R8, 16777216 ;  /* 0x4b8000000808e820 */ /* 0x000fe20000400000 */
[----:B------:R-:W-:Y:S01]  /*0550*/  @!P4 FMUL R12, R12, 16777216 ;  /* 0x4b8000000c0cc820 */ /* 0x000fe20000400000 */
[----:B------:R-:W-:Y:S02]  /*0560*/  @!P0 FMUL R5, R5, 16777216 ;  /* 0x4b80000005058820 */ /* 0x000fe40000400000 */
[----:B---3--:R-:W-:Y:S01]  /*0570*/  FMUL R11, R11, R8 ;  /* 0x000000080b0b7220 */ /* 0x008fe20000400000 */
[----:B----4-:R-:W-:-:S03]  /*0580*/  FMUL R17, R17, R12 ;  /* 0x0000000c11117220 */ /* 0x010fc60000400000 */
[C---:B------:R-:W-:Y:S01]  /*0590*/  FMUL R30, R11.reuse, R30 ;  /* 0x0000001e0b1e7220 */ /* 0x040fe20000400000 */
[----:B0-----:R-:W-:Y:S01]  /*05a0*/  FMUL R10, R10, R5 ;  /* 0x000000050a0a7220 */ /* 0x001fe20000400000 */
[----:B------:R-:W-:Y:S01]  /*05b0*/  FMUL R8, R11, R2 ;  /* 0x000000020b087220 */ /* 0x000fe20000400000 */
[C---:B------:R-:W-:Y:S01]  /*05c0*/  FMUL R5, R17.reuse, R4 ;  /* 0x0000000411057220 */ /* 0x040fe20000400000 */
[----:B------:R-:W-:Y:S01]  /*05d0*/  FMUL R29, R17, R29 ;  /* 0x0000001d111d7220 */ /* 0x000fe20000400000 */
[C---:B------:R-:W-:Y:S01]  /*05e0*/  FMUL R14, R9.reuse, R14 ;  /* 0x0000000e090e7220 */ /* 0x040fe20000400000 */
[----:B------:R-:W-:Y:S01]  /*05f0*/  FMUL R28, R9, R28 ;  /* 0x0000001c091c7220 */ /* 0x000fe20000400000 */
[C---:B------:R-:W-:Y:S01]  /*0600*/  FMUL R15, R10.reuse, R15 ;  /* 0x0000000f0a0f7220 */ /* 0x040fe20000400000 */
[----:B------:R-:W-:Y:S01]  /*0610*/  FMUL R3, R10, R3 ;  /* 0x000000030a037220 */ /* 0x000fe20000400000 */
[----:B-----5:R-:W-:-:S04]  /*0620*/  IMAD.WIDE R12, R0, 0x4, R6 ;  /* 0x00000004000c7825 */ /* 0x020fc800078e0206 */
[C-C-:B--2---:R-:W-:Y:S01]  /*0630*/  FFMA R30, R23.reuse, R30, R27.reuse ;  /* 0x0000001e171e7223 */ /* 0x144fe2000000001b */
[----:B------:R-:W-:Y:S01]  /*0640*/  FFMA R8, R23, R8, R27 ;  /* 0x0000000817087223 */ /* 0x000fe2000000001b */
[C-C-:B------:R-:W-:Y:S01]  /*0650*/  FFMA R2, R20.reuse, R29, R24.reuse ;  /* 0x0000001d14027223 */ /* 0x140fe20000000018 */
[----:B------:R-:W-:Y:S01]  /*0660*/  FFMA R4, R20, R5, R24 ;  /* 0x0000000514047223 */ /* 0x000fe20000000018 */
[C-C-:B------:R-:W-:Y:S01]  /*0670*/  FFMA R28, R21.reuse, R28, R25.reuse ;  /* 0x0000001c151c7223 */ /* 0x140fe20000000019 */
[----:B------:R-:W-:Y:S01]  /*0680*/  FFMA R14, R21, R14, R25 ;  /* 0x0000000e150e7223 */ /* 0x000fe20000000019 */
[C-C-:B------:R-:W-:Y:S01]  /*0690*/  FFMA R15, R22.reuse, R15, R26.reuse ;  /* 0x0000000f160f7223 */ /* 0x140fe2000000001a */
[----:B------:R-:W-:Y:S01]  /*06a0*/  FFMA R3, R22, R3, R26 ;  /* 0x0000000316037223 */ /* 0x000fe2000000001a */
[----:B------:R-:W-:Y:S02]  /*06b0*/  FSETP.GEU.AND P6, PT, R30, RZ, PT ;  /* 0x000000ff1e00720b */ /* 0x000fe40003fce000 */
[----:B------:R-:W-:-:S02]  /*06c0*/  FSETP.GEU.AND P3, PT, R8, RZ, PT ;  /* 0x000000ff0800720b */ /* 0x000fc40003f6e000 */
[----:B------:R-:W-:Y:S02]  /*06d0*/  SEL R7, R30, RZ, P6 ;  /* 0x000000ff1e077207 */ /* 0x000fe40003000000 */
[----:B------:R-:W-:Y:S02]  /*06e0*/  FSETP.GEU.AND P5, PT, R15, RZ, PT ;  /* 0x000000ff0f00720b */ /* 0x000fe40003fae000 */
[----:B------:R-:W-:Y:S02]  /*06f0*/  FSETP.GEU.AND P4, PT, R14, RZ, PT ;  /* 0x000000ff0e00720b */ /* 0x000fe40003f8e000 */
[----:B------:R-:W-:Y:S02]  /*0700*/  FSETP.GEU.AND P0, PT, R4, RZ, PT ;  /* 0x000000ff0400720b */ /* 0x000fe40003f0e000 */
[----:B------:R-:W-:Y:S02]  /*0710*/  FSETP.GEU.AND P2, PT, R3, RZ, PT ;  /* 0x000000ff0300720b */ /* 0x000fe40003f4e000 */
[----:B------:R-:W-:-:S02]  /*0720*/  FSETP.GEU.AND P1, PT, R28, RZ, PT ;  /* 0x000000ff1c00720b */ /* 0x000fc40003f2e000 */
[----:B------:R-:W-:Y:S02]  /*0730*/  FSETP.GEU.AND P6, PT, R2, RZ, PT ;  /* 0x000000ff0200720b */ /* 0x000fe40003fce000 */
[----:B------:R-:W-:Y:S02]  /*0740*/  SEL R11, R8, RZ, P3 ;  /* 0x000000ff080b7207 */ /* 0x000fe40001800000 */
[----:B------:R-:W-:Y:S02]  /*0750*/  SEL R6, R15, RZ, P5 ;  /* 0x000000ff0f067207 */ /* 0x000fe40002800000 */
[----:B------:R-:W-:Y:S02]  /*0760*/  SEL R5, R14, RZ, P4 ;  /* 0x000000ff0e057207 */ /* 0x000fe40002000000 */
[----:B------:R-:W-:Y:S02]  /*0770*/  SEL R10, R3, RZ, P2 ;  /* 0x000000ff030a7207 */ /* 0x000fe40001000000 */
[----:B------:R-:W-:-:S02]  /*0780*/  SEL R9, R28, RZ, P1 ;  /* 0x000000ff1c097207 */ /* 0x000fc40000800000 */
[----:B------:R-:W-:Y:S02]  /*0790*/  SEL R8, R2, RZ, P6 ;  /* 0x000000ff02087207 */ /* 0x000fe40003000000 */
[----:B------:R-:W-:-:S03]  /*07a0*/  SEL R4, R4, RZ, P0 ;  /* 0x000000ff04047207 */ /* 0x000fc60000000000 */
[----:B------:R-:W-:Y:S04]  /*07b0*/  STG.E.128 desc[UR4][R12.64], R8 ;  /* 0x000000080c007986 */ /* 0x000fe8000c101d04 */
[----:B------:R-:W-:Y:S01]  /*07c0*/  STG.E.128 desc[UR4][R12.64+0x800], R4 ;  /* 0x000800040c007986 */ /* 0x000fe2000c101d04 */
[----:B------:R-:W-:Y:S05]  /*07d0*/  EXIT ;  /* 0x000000000000794d */ /* 0x000fea0003800000 */
.L_x_0:
[----:B------:R-:W-:-:S00]  /*07e0*/  BRA `(.L_x_0) ;  /* 0xfffffffc00fc7947 */ /* 0x000fc0000383ffff */
[----:B------:R-:W-:-:S00]  /*07f0*/  NOP ;  /* 0x0000000000007918 */ /* 0x000fc00000000000 */
        /* <DEDUP_REMOVED lines=8> */
.L_x_1:


//--------------------- .nv.global.init           --------------------------
	.section	.nv.global.init,"aw",@progbits
.nv.global.init:
	.type		_$_str,@object
	.size		_$_str,(_$_str_$_2 - _$_str)
_$_str:
        /*0000*/ 	.byte	0x5f, 0x5f, 0x43, 0x55, 0x44, 0x41, 0x5f, 0x46, 0x54, 0x5a, 0x00
	.type		_$_str_$_2,@object
	.size		_$_str_$_2,(.L_1 - _$_str_$_2)
_$_str_$_2:
        /*000b*/ 	.byte	0x5f, 0x5f, 0x43, 0x55, 0x44, 0x41, 0x5f, 0x50, 0x52, 0x45, 0x43, 0x5f, 0x53, 0x51, 0x52, 0x54
        /*001b*/ 	.byte	0x00
.L_1:


//--------------------- .nv.constant0.triton_poi_fused__native_batch_norm_legit_no_training_add_relu_13 --------------------------
	.section	.nv.constant0.triton_poi_fused__native_batch_norm_legit_no_training_add_relu_13,"a",@progbits
	.sectionflags	@""
	.align	4
.nv.constant0.triton_poi_fused__native_batch_norm_legit_no_training_add_relu_13:
	.zero		588
